//
// Generated by NVIDIA NVVM Compiler
//
// Compiler Build ID: CL-36424714
// Cuda compilation tools, release 13.0, V13.0.88
// Based on NVVM 20.0.0
//

.version 9.0
.target sm_100
.address_size 64

	// .globl	_Z11MatrixMulShPfS_S_i
// _ZZ11MatrixMulShPfS_S_iE3Mds has been demoted
// _ZZ11MatrixMulShPfS_S_iE3Nds has been demoted

.visible .entry _Z11MatrixMulShPfS_S_i(
	.param .u64 .ptr .align 1 _Z11MatrixMulShPfS_S_i_param_0,
	.param .u64 .ptr .align 1 _Z11MatrixMulShPfS_S_i_param_1,
	.param .u64 .ptr .align 1 _Z11MatrixMulShPfS_S_i_param_2,
	.param .u32 _Z11MatrixMulShPfS_S_i_param_3
)
{
	.reg .pred 	%p<3>;
	.reg .b32 	%r<39>;
	.reg .b32 	%f<100>;
	.reg .b64 	%rd<13>;
	// demoted variable
	.shared .align 4 .b8 _ZZ11MatrixMulShPfS_S_iE3Mds[4096];
	// demoted variable
	.shared .align 4 .b8 _ZZ11MatrixMulShPfS_S_iE3Nds[4096];
	ld.param.u64 	%rd4, [_Z11MatrixMulShPfS_S_i_param_0];
	ld.param.u64 	%rd5, [_Z11MatrixMulShPfS_S_i_param_1];
	ld.param.u64 	%rd6, [_Z11MatrixMulShPfS_S_i_param_2];
	ld.param.u32 	%r15, [_Z11MatrixMulShPfS_S_i_param_3];
	setp.lt.s32 	%p1, %r15, 32;
	@%p1 bra 	$L__BB0_3;
	mov.u32 	%r16, %ctaid.x;
	shl.b32 	%r17, %r16, 5;
	mov.u32 	%r18, %tid.x;
	mov.u32 	%r19, %tid.y;
	cvta.to.global.u64 	%rd7, %rd6;
	mov.u32 	%r20, %ctaid.y;
	shl.b32 	%r21, %r20, 5;
	add.s32 	%r22, %r21, %r19;
	shl.b32 	%r23, %r19, 7;
	mov.u32 	%r24, _ZZ11MatrixMulShPfS_S_iE3Mds;
	add.s32 	%r25, %r24, %r23;
	shl.b32 	%r26, %r18, 2;
	add.s32 	%r1, %r25, %r26;
	mov.u32 	%r27, _ZZ11MatrixMulShPfS_S_iE3Nds;
	add.s32 	%r28, %r27, %r23;
	add.s32 	%r2, %r28, %r26;
	shl.b32 	%r29, %r18, 7;
	add.s32 	%r3, %r24, %r29;
	mad.lo.s32 	%r4, %r19, -124, %r28;
	mad.lo.s32 	%r37, %r15, %r22, %r18;
	add.s32 	%r30, %r37, %r17;
	mul.wide.u32 	%rd8, %r30, 4;
	add.s64 	%rd1, %rd7, %rd8;
	shr.s32 	%r31, %r15, 31;
	shr.u32 	%r32, %r31, 27;
	add.s32 	%r33, %r15, %r32;
	shr.s32 	%r34, %r33, 5;
	neg.s32 	%r38, %r34;
	mad.lo.s32 	%r35, %r19, %r15, %r18;
	add.s32 	%r36, %r35, %r17;
	shl.b32 	%r8, %r15, 5;
	cvta.to.global.u64 	%rd2, %rd4;
	cvta.to.global.u64 	%rd3, %rd5;
$L__BB0_2:
	mul.wide.u32 	%rd9, %r37, 4;
	add.s64 	%rd10, %rd2, %rd9;
	ld.global.f32 	%f1, [%rd10];
	st.shared.f32 	[%r1], %f1;
	mul.wide.u32 	%rd11, %r36, 4;
	add.s64 	%rd12, %rd3, %rd11;
	ld.global.f32 	%f2, [%rd12];
	st.shared.f32 	[%r2], %f2;
	bar.sync 	0;
	ld.global.f32 	%f3, [%rd1];
	ld.shared.f32 	%f4, [%r3];
	ld.shared.f32 	%f5, [%r4];
	fma.rn.f32 	%f6, %f4, %f5, %f3;
	ld.shared.f32 	%f7, [%r3+4];
	ld.shared.f32 	%f8, [%r4+128];
	fma.rn.f32 	%f9, %f7, %f8, %f6;
	ld.shared.f32 	%f10, [%r3+8];
	ld.shared.f32 	%f11, [%r4+256];
	fma.rn.f32 	%f12, %f10, %f11, %f9;
	ld.shared.f32 	%f13, [%r3+12];
	ld.shared.f32 	%f14, [%r4+384];
	fma.rn.f32 	%f15, %f13, %f14, %f12;
	ld.shared.f32 	%f16, [%r3+16];
	ld.shared.f32 	%f17, [%r4+512];
	fma.rn.f32 	%f18, %f16, %f17, %f15;
	ld.shared.f32 	%f19, [%r3+20];
	ld.shared.f32 	%f20, [%r4+640];
	fma.rn.f32 	%f21, %f19, %f20, %f18;
	ld.shared.f32 	%f22, [%r3+24];
	ld.shared.f32 	%f23, [%r4+768];
	fma.rn.f32 	%f24, %f22, %f23, %f21;
	ld.shared.f32 	%f25, [%r3+28];
	ld.shared.f32 	%f26, [%r4+896];
	fma.rn.f32 	%f27, %f25, %f26, %f24;
	ld.shared.f32 	%f28, [%r3+32];
	ld.shared.f32 	%f29, [%r4+1024];
	fma.rn.f32 	%f30, %f28, %f29, %f27;
	ld.shared.f32 	%f31, [%r3+36];
	ld.shared.f32 	%f32, [%r4+1152];
	fma.rn.f32 	%f33, %f31, %f32, %f30;
	ld.shared.f32 	%f34, [%r3+40];
	ld.shared.f32 	%f35, [%r4+1280];
	fma.rn.f32 	%f36, %f34, %f35, %f33;
	ld.shared.f32 	%f37, [%r3+44];
	ld.shared.f32 	%f38, [%r4+1408];
	fma.rn.f32 	%f39, %f37, %f38, %f36;
	ld.shared.f32 	%f40, [%r3+48];
	ld.shared.f32 	%f41, [%r4+1536];
	fma.rn.f32 	%f42, %f40, %f41, %f39;
	ld.shared.f32 	%f43, [%r3+52];
	ld.shared.f32 	%f44, [%r4+1664];
	fma.rn.f32 	%f45, %f43, %f44, %f42;
	ld.shared.f32 	%f46, [%r3+56];
	ld.shared.f32 	%f47, [%r4+1792];
	fma.rn.f32 	%f48, %f46, %f47, %f45;
	ld.shared.f32 	%f49, [%r3+60];
	ld.shared.f32 	%f50, [%r4+1920];
	fma.rn.f32 	%f51, %f49, %f50, %f48;
	ld.shared.f32 	%f52, [%r3+64];
	ld.shared.f32 	%f53, [%r4+2048];
	fma.rn.f32 	%f54, %f52, %f53, %f51;
	ld.shared.f32 	%f55, [%r3+68];
	ld.shared.f32 	%f56, [%r4+2176];
	fma.rn.f32 	%f57, %f55, %f56, %f54;
	ld.shared.f32 	%f58, [%r3+72];
	ld.shared.f32 	%f59, [%r4+2304];
	fma.rn.f32 	%f60, %f58, %f59, %f57;
	ld.shared.f32 	%f61, [%r3+76];
	ld.shared.f32 	%f62, [%r4+2432];
	fma.rn.f32 	%f63, %f61, %f62, %f60;
	ld.shared.f32 	%f64, [%r3+80];
	ld.shared.f32 	%f65, [%r4+2560];
	fma.rn.f32 	%f66, %f64, %f65, %f63;
	ld.shared.f32 	%f67, [%r3+84];
	ld.shared.f32 	%f68, [%r4+2688];
	fma.rn.f32 	%f69, %f67, %f68, %f66;
	ld.shared.f32 	%f70, [%r3+88];
	ld.shared.f32 	%f71, [%r4+2816];
	fma.rn.f32 	%f72, %f70, %f71, %f69;
	ld.shared.f32 	%f73, [%r3+92];
	ld.shared.f32 	%f74, [%r4+2944];
	fma.rn.f32 	%f75, %f73, %f74, %f72;
	ld.shared.f32 	%f76, [%r3+96];
	ld.shared.f32 	%f77, [%r4+3072];
	fma.rn.f32 	%f78, %f76, %f77, %f75;
	ld.shared.f32 	%f79, [%r3+100];
	ld.shared.f32 	%f80, [%r4+3200];
	fma.rn.f32 	%f81, %f79, %f80, %f78;
	ld.shared.f32 	%f82, [%r3+104];
	ld.shared.f32 	%f83, [%r4+3328];
	fma.rn.f32 	%f84, %f82, %f83, %f81;
	ld.shared.f32 	%f85, [%r3+108];
	ld.shared.f32 	%f86, [%r4+3456];
	fma.rn.f32 	%f87, %f85, %f86, %f84;
	ld.shared.f32 	%f88, [%r3+112];
	ld.shared.f32 	%f89, [%r4+3584];
	fma.rn.f32 	%f90, %f88, %f89, %f87;
	ld.shared.f32 	%f91, [%r3+116];
	ld.shared.f32 	%f92, [%r4+3712];
	fma.rn.f32 	%f93, %f91, %f92, %f90;
	ld.shared.f32 	%f94, [%r3+120];
	ld.shared.f32 	%f95, [%r4+3840];
	fma.rn.f32 	%f96, %f94, %f95, %f93;
	ld.shared.f32 	%f97, [%r3+124];
	ld.shared.f32 	%f98, [%r4+3968];
	fma.rn.f32 	%f99, %f97, %f98, %f96;
	st.global.f32 	[%rd1], %f99;
	bar.sync 	0;
	add.s32 	%r38, %r38, 1;
	setp.ne.s32 	%p2, %r38, 0;
	add.s32 	%r37, %r37, 32;
	add.s32 	%r36, %r36, %r8;
	@%p2 bra 	$L__BB0_2;
$L__BB0_3:
	ret;

}


// ===== COMPILED SASS (sm_100) =====

	.target	sm_100

	.elftype	@"ET_EXEC"


//--------------------- .note.nv.tkinfo           --------------------------
	.section	.note.nv.tkinfo,"",@"SHT_NOTE"
	.sectionflags	@"SHF_NOTE_NV_TKINFO"
	.tkinfo
        /*0018*/ 	.word	0x00000002
        /*0030*/ 	.string	""
        /*0030*/ 	.string	"ptxas"
        /*0030*/ 	.string	"Cuda compilation tools, release 13.0, V13.0.88"
        /*0030*/ 	.string	"Build cuda_13.0.r13.0/compiler.36424714_0"
        /*0030*/ 	.string	"-arch sm_100 -m 64 "



//--------------------- .note.nv.cuinfo           --------------------------
	.section	.note.nv.cuinfo,"",@"SHT_NOTE"
	.sectionflags	@"SHF_NOTE_NV_CUINFO"
        /*0018*/ 	.short	0x0002
        /*001a*/ 	.short	0x0064
        /*001c*/ 	.short	0x0082
	.zero		2


//--------------------- .nv.info                  --------------------------
	.section	.nv.info,"",@"SHT_CUDA_INFO"
	.align	4


	//----- nvinfo : EIATTR_REGCOUNT
	.align		4
        /*0000*/ 	.byte	0x04, 0x2f
        /*0002*/ 	.short	(.L_1 - .L_0)
	.align		4
.L_0:
        /*0004*/ 	.word	index@(_Z11MatrixMulShPfS_S_i)
        /*0008*/ 	.word	0x0000001e


	//----- nvinfo : EIATTR_FRAME_SIZE
	.align		4
.L_1:
        /*000c*/ 	.byte	0x04, 0x11
        /*000e*/ 	.short	(.L_3 - .L_2)
	.align		4
.L_2:
        /*0010*/ 	.word	index@(_Z11MatrixMulShPfS_S_i)
        /*0014*/ 	.word	0x00000000


	//----- nvinfo : EIATTR_MIN_STACK_SIZE
	.align		4
.L_3:
        /*0018*/ 	.byte	0x04, 0x12
        /*001a*/ 	.short	(.L_5 - .L_4)
	.align		4
.L_4:
        /*001c*/ 	.word	index@(_Z11MatrixMulShPfS_S_i)
        /*0020*/ 	.word	0x00000000
.L_5:


//--------------------- .nv.compat                --------------------------
	.section	.nv.compat,"",@"SHT_CUDA_COMPAT_INFO"
	.align	4
        /*0000*/ 	.byte	0x02, 0x09, 0x00, 0x00, 0x02, 0x02, 0x01, 0x00, 0x02, 0x05, 0x05, 0x00, 0x03, 0x07, 0x01, 0x01
        /*0010*/ 	.byte	0x02, 0x03, 0x00, 0x00, 0x02, 0x06, 0x01, 0x00, 0x04, 0x0b, 0x08, 0x00, 0x09, 0x00, 0x00, 0x00
        /*0020*/ 	.byte	0x00, 0x00, 0x00, 0x00


//--------------------- .nv.info._Z11MatrixMulShPfS_S_i --------------------------
	.section	.nv.info._Z11MatrixMulShPfS_S_i,"",@"SHT_CUDA_INFO"
	.sectionflags	@""
	.align	4


	//----- nvinfo : EIATTR_CUDA_API_VERSION
	.align		4
        /*0000*/ 	.byte	0x04, 0x37
        /*0002*/ 	.short	(.L_7 - .L_6)
.L_6:
        /*0004*/ 	.word	0x00000082


	//----- nvinfo : EIATTR_KPARAM_INFO
	.align		4
.L_7:
        /*0008*/ 	.byte	0x04, 0x17
        /*000a*/ 	.short	(.L_9 - .L_8)
.L_8:
        /*000c*/ 	.word	0x00000000
        /*0010*/ 	.short	0x0003
        /*0012*/ 	.short	0x0018
        /*0014*/ 	.byte	0x00, 0xf0, 0x11, 0x00


	//----- nvinfo : EIATTR_KPARAM_INFO
	.align		4
.L_9:
        /*0018*/ 	.byte	0x04, 0x17
        /*001a*/ 	.short	(.L_11 - .L_10)
.L_10:
        /*001c*/ 	.word	0x00000000
        /*0020*/ 	.short	0x0002
        /*0022*/ 	.short	0x0010
        /*0024*/ 	.byte	0x00, 0xf5, 0x21, 0x00


	//----- nvinfo : EIATTR_KPARAM_INFO
	.align		4
.L_11:
        /*0028*/ 	.byte	0x04, 0x17
        /*002a*/ 	.short	(.L_13 - .L_12)
.L_12:
        /*002c*/ 	.word	0x00000000
        /*0030*/ 	.short	0x0001
        /*0032*/ 	.short	0x0008
        /*0034*/ 	.byte	0x00, 0xf5, 0x21, 0x00


	//----- nvinfo : EIATTR_KPARAM_INFO
	.align		4
.L_13:
        /*0038*/ 	.byte	0x04, 0x17
        /*003a*/ 	.short	(.L_15 - .L_14)
.L_14:
        /*003c*/ 	.word	0x00000000
        /*0040*/ 	.short	0x0000
        /*0042*/ 	.short	0x0000
        /*0044*/ 	.byte	0x00, 0xf5, 0x21, 0x00


	//----- nvinfo : EIATTR_SPARSE_MMA_MASK
	.align		4
.L_15:
        /*0048*/ 	.byte	0x03, 0x50
        /*004a*/ 	.short	0x0000


	//----- nvinfo : EIATTR_MAXREG_COUNT
	.align		4
        /*004c*/ 	.byte	0x03, 0x1b
        /*004e*/ 	.short	0x00ff


	//----- nvinfo : EIATTR_NUM_BARRIERS
	.align		4
        /*0050*/ 	.byte	0x02, 0x4c
        /*0052*/ 	.byte	0x01
	.zero		1


	//----- nvinfo : EIATTR_MERCURY_ISA_VERSION
	.align		4
        /*0054*/ 	.byte	0x03, 0x5f
        /*0056*/ 	.short	0x0101


	//----- nvinfo : EIATTR_VRC_CTA_INIT_COUNT
	.align		4
        /*0058*/ 	.byte	0x02, 0x4a
	.zero		1
	.zero		1


	//----- nvinfo : EIATTR_EXIT_INSTR_OFFSETS
	.align		4
        /*005c*/ 	.byte	0x04, 0x1c
        /*005e*/ 	.short	(.L_17 - .L_16)


	//   ....[0]....
.L_16:
        /*0060*/ 	.word	0x00000030


	//   ....[1]....
        /*0064*/ 	.word	0x00000780


	//----- nvinfo : EIATTR_CBANK_PARAM_SIZE
	.align		4
.L_17:
        /*0068*/ 	.byte	0x03, 0x19
        /*006a*/ 	.short	0x001c


	//----- nvinfo : EIATTR_PARAM_CBANK
	.align		4
        /*006c*/ 	.byte	0x04, 0x0a
        /*006e*/ 	.short	(.L_19 - .L_18)
	.align		4
.L_18:
        /*0070*/ 	.word	index@(.nv.constant0._Z11MatrixMulShPfS_S_i)
        /*0074*/ 	.short	0x0380
        /*0076*/ 	.short	0x001c


	//----- nvinfo : EIATTR_SW_WAR
	.align		4
.L_19:
        /*0078*/ 	.byte	0x04, 0x36
        /*007a*/ 	.short	(.L_21 - .L_20)
.L_20:
        /*007c*/ 	.word	0x00000008
.L_21:


//--------------------- .nv.callgraph             --------------------------
	.section	.nv.callgraph,"",@"SHT_CUDA_CALLGRAPH"
	.align	4
	.sectionentsize	8
	.align		4
        /*0000*/ 	.word	0x00000000
	.align		4
        /*0004*/ 	.word	0xffffffff
	.align		4
        /*0008*/ 	.word	0x00000000
	.align		4
        /*000c*/ 	.word	0xfffffffe
	.align		4
        /*0010*/ 	.word	0x00000000
	.align		4
        /*0014*/ 	.word	0xfffffffd
	.align		4
        /*0018*/ 	.word	0x00000000
	.align		4
        /*001c*/ 	.word	0xfffffffc


//--------------------- .text._Z11MatrixMulShPfS_S_i --------------------------
	.section	.text._Z11MatrixMulShPfS_S_i,"ax",@progbits
	.align	128
        .global         _Z11MatrixMulShPfS_S_i
        .type           _Z11MatrixMulShPfS_S_i,@function
        .size           _Z11MatrixMulShPfS_S_i,(.L_x_2 - _Z11MatrixMulShPfS_S_i)
        .other          _Z11MatrixMulShPfS_S_i,@"STO_CUDA_ENTRY STV_DEFAULT"
_Z11MatrixMulShPfS_S_i:
.text._Z11MatrixMulShPfS_S_i:
[----:B------:R-:W-:Y:S08]  /*0000*/  LDC R1, c[0x0][0x37c] ;  /* 0x0000df00ff017b82 */ /* 0x000ff00000000800 */
[----:B------:R-:W0:Y:S02]  /*0010*/  LDC R0, c[0x0][0x398] ;  /* 0x0000e600ff007b82 */ /* 0x000e240000000800 */
[----:B0-----:R-:W-:-:S13]  /*0020*/  ISETP.GE.AND P0, PT, R0, 0x20, PT ;  /* 0x000000200000780c */ /* 0x001fda0003f06270 */
[----:B------:R-:W-:Y:S05]  /*0030*/  @!P0 EXIT ;  /* 0x000000000000894d */ /* 0x000fea0003800000 */
[----:B------:R-:W0:Y:S01]  /*0040*/  S2R R8, SR_TID.Y ;  /* 0x0000000000087919 */ /* 0x000e220000002200 */
[----:B------:R-:W1:Y:S01]  /*0050*/  S2UR UR6, SR_CgaCtaId ;  /* 0x00000000000679c3 */ /* 0x000e620000008800 */
[----:B------:R-:W-:Y:S01]  /*0060*/  UMOV UR4, 0x400 ;  /* 0x0000040000047882 */ /* 0x000fe20000000000 */
[----:B------:R-:W2:Y:S01]  /*0070*/  S2R R3, SR_CTAID.Y ;  /* 0x0000000000037919 */ /* 0x000ea20000002600 */
[----:B------:R-:W-:Y:S01]  /*0080*/  UIADD3 UR5, UPT, UPT, UR4, 0x1000, URZ ;  /* 0x0000100004057890 */ /* 0x000fe2000fffe0ff */
[----:B------:R-:W3:Y:S04]  /*0090*/  S2R R11, SR_TID.X ;  /* 0x00000000000b7919 */ /* 0x000ee80000002100 */
[----:B------:R-:W4:Y:S01]  /*00a0*/  LDC.64 R22, c[0x0][0x390] ;  /* 0x0000e400ff167b82 */ /* 0x000f220000000a00 */
[----:B------:R-:W5:Y:S07]  /*00b0*/  S2R R9, SR_CTAID.X ;  /* 0x0000000000097919 */ /* 0x000f6e0000002500 */
[----:B------:R-:W4:Y:S08]  /*00c0*/  LDC.64 R20, c[0x0][0x380] ;  /* 0x0000e000ff147b82 */ /* 0x000f300000000a00 */
[----:B------:R-:W4:Y:S01]  /*00d0*/  LDC.64 R18, c[0x0][0x388] ;  /* 0x0000e200ff127b82 */ /* 0x000f220000000a00 */
[----:B-1----:R-:W-:-:S02]  /*00e0*/  ULEA UR5, UR6, UR5, 0x18 ;  /* 0x0000000506057291 */ /* 0x002fc4000f8ec0ff */
[----:B------:R-:W-:Y:S01]  /*00f0*/  ULEA UR4, UR6, UR4, 0x18 ;  /* 0x0000000406047291 */ /* 0x000fe2000f8ec0ff */
[----:B------:R-:W1:Y:S03]  /*0100*/  LDCU.64 UR6, c[0x0][0x358] ;  /* 0x00006b00ff0677ac */ /* 0x000e660008000a00 */
[C---:B0-----:R-:W-:Y:S02]  /*0110*/  LEA R7, R8.reuse, UR5, 0x7 ;  /* 0x0000000508077c11 */ /* 0x041fe4000f8e38ff */
[C---:B------:R-:W-:Y:S02]  /*0120*/  LEA R16, R8.reuse, UR4, 0x7 ;  /* 0x0000000408107c11 */ /* 0x040fe4000f8e38ff */
[----:B--2---:R-:W-:Y:S01]  /*0130*/  LEA R3, R3, R8, 0x5 ;  /* 0x0000000803037211 */ /* 0x004fe200078e28ff */
[----:B---3--:R-:W-:Y:S01]  /*0140*/  IMAD R6, R8, R0, R11 ;  /* 0x0000000008067224 */ /* 0x008fe200078e020b */
[----:B------:R-:W-:-:S03]  /*0150*/  LEA R16, R11, R16, 0x2 ;  /* 0x000000100b107211 */ /* 0x000fc600078e10ff */
[----:B------:R-:W-:Y:S01]  /*0160*/  IMAD R2, R3, R0, R11 ;  /* 0x0000000003027224 */ /* 0x000fe200078e020b */
[----:B------:R-:W-:-:S04]  /*0170*/  SHF.R.S32.HI R3, RZ, 0x1f, R0 ;  /* 0x0000001fff037819 */ /* 0x000fc80000011400 */
[----:B------:R-:W-:Y:S02]  /*0180*/  LEA.HI R4, R3, R0, RZ, 0x5 ;  /* 0x0000000003047211 */ /* 0x000fe400078f28ff */
[C---:B-----5:R-:W-:Y:S02]  /*0190*/  LEA R5, R9.reuse, R2, 0x5 ;  /* 0x0000000209057211 */ /* 0x060fe400078e28ff */
[----:B------:R-:W-:Y:S02]  /*01a0*/  SHF.R.S32.HI R4, RZ, 0x5, R4 ;  /* 0x00000005ff047819 */ /* 0x000fe40000011404 */
[----:B------:R-:W-:Y:S01]  /*01b0*/  LEA R3, R9, R6, 0x5 ;  /* 0x0000000609037211 */ /* 0x000fe200078e28ff */
[----:B----4-:R-:W-:Y:S01]  /*01c0*/  IMAD.WIDE.U32 R22, R5, 0x4, R22 ;  /* 0x0000000405167825 */ /* 0x010fe200078e0016 */
[C---:B------:R-:W-:Y:S02]  /*01d0*/  LEA R6, R11.reuse, UR4, 0x7 ;  /* 0x000000040b067c11 */ /* 0x040fe4000f8e38ff */
[----:B------:R-:W-:Y:S01]  /*01e0*/  IADD3 R4, PT, PT, -R4, RZ, RZ ;  /* 0x000000ff04047210 */ /* 0x000fe20007ffe1ff */
[----:B------:R-:W-:Y:S01]  /*01f0*/  IMAD R5, R8, -0x7c, R7 ;  /* 0xffffff8408057824 */ /* 0x000fe200078e0207 */
[----:B-1----:R-:W-:-:S07]  /*0200*/  LEA R7, R11, R7, 0x2 ;  /* 0x000000070b077211 */ /* 0x002fce00078e10ff */
.L_x_0:
[----:B------:R-:W-:-:S04]  /*0210*/  IMAD.WIDE.U32 R8, R2, 0x4, R20 ;  /* 0x0000000402087825 */ /* 0x000fc800078e0014 */
[----:B0-----:R-:W-:Y:S02]  /*0220*/  IMAD.WIDE.U32 R10, R3, 0x4, R18 ;  /* 0x00000004030a7825 */ /* 0x001fe400078e0012 */
[----:B------:R-:W2:Y:S04]  /*0230*/  LDG.E R9, desc[UR6][R8.64] ;  /* 0x0000000608097981 */ /* 0x000ea8000c1e1900 */
[----:B------:R-:W3:Y:S04]  /*0240*/  LDG.E R10, desc[UR6][R10.64] ;  /* 0x000000060a0a7981 */ /* 0x000ee8000c1e1900 */
[----:B--2---:R-:W-:Y:S04]  /*0250*/  STS [R16], R9 ;  /* 0x0000000910007388 */ /* 0x004fe80000000800 */
[----:B---3--:R-:W-:Y:S01]  /*0260*/  STS [R7], R10 ;  /* 0x0000000a07007388 */ /* 0x008fe20000000800 */
[----:B------:R-:W-:Y:S06]  /*0270*/  BAR.SYNC.DEFER_BLOCKING 0x0 ;  /* 0x0000000000007b1d */ /* 0x000fec0000010000 */
[----:B------:R-:W2:Y:S01]  /*0280*/  LDG.E R25, desc[UR6][R22.64] ;  /* 0x0000000616197981 */ /* 0x000ea2000c1e1900 */
[----:B------:R-:W-:-:S02]  /*0290*/  IADD3 R4, PT, PT, R4, 0x1, RZ ;  /* 0x0000000104047810 */ /* 0x000fc40007ffe0ff */
[----:B------:R-:W-:Y:S01]  /*02a0*/  IADD3 R2, PT, PT, R2, 0x20, RZ ;  /* 0x0000002002027810 */ /* 0x000fe20007ffe0ff */
[----:B------:R-:W-:Y:S01]  /*02b0*/  LDS R24, [R5] ;  /* 0x0000000005187984 */ /* 0x000fe20000000800 */
[----:B------:R-:W-:Y:S02]  /*02c0*/  ISETP.NE.AND P0, PT, R4, RZ, PT ;  /* 0x000000ff0400720c */ /* 0x000fe40003f05270 */
[----:B------:R-:W-:Y:S01]  /*02d0*/  LEA R3, R0, R3, 0x5 ;  /* 0x0000000300037211 */ /* 0x000fe200078e28ff */
[----:B------:R-:W2:Y:S04]  /*02e0*/  LDS.128 R12, [R6] ;  /* 0x00000000060c7984 */ /* 0x000ea80000000c00 */
[----:B------:R-:W0:Y:S04]  /*02f0*/  LDS R27, [R5+0x80] ;  /* 0x00008000051b7984 */ /* 0x000e280000000800 */
[----:B------:R-:W1:Y:S04]  /*0300*/  LDS R17, [R5+0x100] ;  /* 0x0001000005117984 */ /* 0x000e680000000800 */
[----:B------:R-:W-:Y:S01]  /*0310*/  LDS.128 R8, [R6+0x10] ;  /* 0x0000100006087984 */ /* 0x000fe20000000c00 */
[----:B--2---:R-:W-:-:S03]  /*0320*/  FFMA R12, R12, R24, R25 ;  /* 0x000000180c0c7223 */ /* 0x004fc60000000019 */
[----:B------:R-:W2:Y:S01]  /*0330*/  LDS R25, [R5+0x180] ;  /* 0x0001800005197984 */ /* 0x000ea20000000800 */
[----:B0-----:R-:W-:-:S03]  /*0340*/  FFMA R24, R27, R13, R12 ;  /* 0x0000000d1b187223 */ /* 0x001fc6000000000c */
[----:B------:R-:W0:Y:S01]  /*0350*/  LDS R13, [R5+0x200] ;  /* 0x00020000050d7984 */ /* 0x000e220000000800 */
[----:B-1----:R-:W-:-:S03]  /*0360*/  FFMA R14, R17, R14, R24 ;  /* 0x0000000e110e7223 */ /* 0x002fc60000000018 */
[----:B------:R-:W1:Y:S04]  /*0370*/  LDS R12, [R5+0x280] ;  /* 0x00028000050c7984 */ /* 0x000e680000000800 */
[----:B------:R-:W3:Y:S01]  /*0380*/  LDS R17, [R5+0x300] ;  /* 0x0003000005117984 */ /* 0x000ee20000000800 */
[----:B--2---:R-:W-:-:S03]  /*0390*/  FFMA R15, R25, R15, R14 ;  /* 0x0000000f190f7223 */ /* 0x004fc6000000000e */
[----:B------:R-:W2:Y:S01]  /*03a0*/  LDS R25, [R5+0x380] ;  /* 0x0003800005197984 */ /* 0x000ea20000000800 */
[----:B0-----:R-:W-:-:S03]  /*03b0*/  FFMA R13, R8, R13, R15 ;  /* 0x0000000d080d7223 */ /* 0x001fc6000000000f */
[----:B------:R-:W-:Y:S01]  /*03c0*/  LDS R8, [R5+0x480] ;  /* 0x0004800005087984 */ /* 0x000fe20000000800 */
[----:B-1----:R-:W-:-:S03]  /*03d0*/  FFMA R24, R12, R9, R13 ;  /* 0x000000090c187223 */ /* 0x002fc6000000000d */
[----:B------:R-:W-:Y:S01]  /*03e0*/  LDS R9, [R5+0x400] ;  /* 0x0004000005097984 */ /* 0x000fe20000000800 */
[----:B---3--:R-:W-:-:S03]  /*03f0*/  FFMA R10, R17, R10, R24 ;  /* 0x0000000a110a7223 */ /* 0x008fc60000000018 */
[----:B------:R-:W0:Y:S04]  /*0400*/  LDS.128 R12, [R6+0x20] ;  /* 0x00002000060c7984 */ /* 0x000e280000000c00 */
[----:B------:R-:W1:Y:S01]  /*0410*/  LDS R17, [R5+0x500] ;  /* 0x0005000005117984 */ /* 0x000e620000000800 */
[----:B--2---:R-:W-:-:S03]  /*0420*/  FFMA R11, R25, R11, R10 ;  /* 0x0000000b190b7223 */ /* 0x004fc6000000000a */
[----:B------:R-:W2:Y:S01]  /*0430*/  LDS R25, [R5+0x580] ;  /* 0x0005800005197984 */ /* 0x000ea20000000800 */
[----:B0-----:R-:W-:-:S03]  /*0440*/  FFMA R9, R12, R9, R11 ;  /* 0x000000090c097223 */ /* 0x001fc6000000000b */
[----:B------:R-:W-:Y:S01]  /*0450*/  LDS R12, [R5+0x680] ;  /* 0x00068000050c7984 */ /* 0x000fe20000000800 */
[----:B------:R-:W-:-:S03]  /*0460*/  FFMA R24, R8, R13, R9 ;  /* 0x0000000d08187223 */ /* 0x000fc60000000009 */
[----:B------:R-:W-:Y:S01]  /*0470*/  LDS R13, [R5+0x600] ;  /* 0x00060000050d7984 */ /* 0x000fe20000000800 */
[----:B-1----:R-:W-:-:S03]  /*0480*/  FFMA R14, R17, R14, R24 ;  /* 0x0000000e110e7223 */ /* 0x002fc60000000018 */
        /* <DEDUP_REMOVED lines=18> */
[----:B------:R-:W0:Y:S01]  /*05b0*/  LDS.128 R8, [R6+0x50] ;  /* 0x0000500006087984 */ /* 0x000e220000000c00 */
[----:B--2---:R-:W-:-:S03]  /*05c0*/  FFMA R15, R25, R15, R14 ;  /* 0x0000000f190f7223 */ /* 0x004fc6000000000e */
[----:B------:R-:W-:Y:S04]  /*05d0*/  LDS R24, [R5+0xc80] ;  /* 0x000c800005187984 */ /* 0x000fe80000000800 */
[----:B------:R-:W1:Y:S04]  /*05e0*/  LDS R25, [R5+0xb00] ;  /* 0x000b000005197984 */ /* 0x000e680000000800 */
[----:B------:R-:W-:Y:S01]  /*05f0*/  LDS R17, [R5+0xd00] ;  /* 0x000d000005117984 */ /* 0x000fe20000000800 */
[----:B0-----:R-:W-:-:S03]  /*0600*/  FFMA R13, R8, R13, R15 ;  /* 0x0000000d080d7223 */ /* 0x001fc6000000000f */
[----:B------:R-:W0:Y:S01]  /*0610*/  LDS R8, [R5+0xb80] ;  /* 0x000b800005087984 */ /* 0x000e220000000800 */
[----:B------:R-:W-:-:S03]  /*0620*/  FFMA R26, R12, R9, R13 ;  /* 0x000000090c1a7223 */ /* 0x000fc6000000000d */
[----:B------:R-:W-:Y:S01]  /*0630*/  LDS R9, [R5+0xc00] ;  /* 0x000c000005097984 */ /* 0x000fe20000000800 */
[----:B-1----:R-:W-:-:S03]  /*0640*/  FFMA R25, R25, R10, R26 ;  /* 0x0000000a19197223 */ /* 0x002fc6000000001a */
[----:B------:R-:W1:Y:S01]  /*0650*/  LDS.128 R12, [R6+0x60] ;  /* 0x00006000060c7984 */ /* 0x000e620000000c00 */
[----:B0-----:R-:W-:-:S03]  /*0660*/  FFMA R11, R8, R11, R25 ;  /* 0x0000000b080b7223 */ /* 0x001fc60000000019 */
[----:B------:R-:W-:Y:S01]  /*0670*/  LDS R25, [R5+0xf80] ;  /* 0x000f800005197984 */ /* 0x000fe20000000800 */
[----:B-1----:R-:W-:-:S03]  /*0680*/  FFMA R9, R12, R9, R11 ;  /* 0x000000090c097223 */ /* 0x002fc6000000000b */
[----:B------:R-:W0:Y:S01]  /*0690*/  LDS R12, [R5+0xd80] ;  /* 0x000d8000050c7984 */ /* 0x000e220000000800 */
[----:B------:R-:W-:-:S03]  /*06a0*/  FFMA R26, R24, R13, R9 ;  /* 0x0000000d181a7223 */ /* 0x000fc60000000009 */
[----:B------:R-:W-:Y:S01]  /*06b0*/  LDS R13, [R5+0xe00] ;  /* 0x000e0000050d7984 */ /* 0x000fe20000000800 */
[----:B------:R-:W-:-:S03]  /*06c0*/  FFMA R17, R17, R14, R26 ;  /* 0x0000000e11117223 */ /* 0x000fc6000000001a */
[----:B------:R-:W1:Y:S04]  /*06d0*/  LDS.128 R8, [R6+0x70] ;  /* 0x0000700006087984 */ /* 0x000e680000000c00 */
[----:B------:R-:W2:Y:S04]  /*06e0*/  LDS R24, [R5+0xe80] ;  /* 0x000e800005187984 */ /* 0x000ea80000000800 */
[----:B------:R-:W3:Y:S01]  /*06f0*/  LDS R14, [R5+0xf00] ;  /* 0x000f0000050e7984 */ /* 0x000ee20000000800 */
[----:B0-----:R-:W-:-:S04]  /*0700*/  FFMA R15, R12, R15, R17 ;  /* 0x0000000f0c0f7223 */ /* 0x001fc80000000011 */
[----:B-1----:R-:W-:-:S04]  /*0710*/  FFMA R13, R8, R13, R15 ;  /* 0x0000000d080d7223 */ /* 0x002fc8000000000f */
[----:B--2---:R-:W-:-:S04]  /*0720*/  FFMA R9, R24, R9, R13 ;  /* 0x0000000918097223 */ /* 0x004fc8000000000d */
[----:B---3--:R-:W-:-:S04]  /*0730*/  FFMA R10, R14, R10, R9 ;  /* 0x0000000a0e0a7223 */ /* 0x008fc80000000009 */
[----:B------:R-:W-:-:S05]  /*0740*/  FFMA R11, R25, R11, R10 ;  /* 0x0000000b190b7223 */ /* 0x000fca000000000a */
[----:B------:R0:W-:Y:S01]  /*0750*/  STG.E desc[UR6][R22.64], R11 ;  /* 0x0000000b16007986 */ /* 0x0001e2000c101906 */
[----:B------:R-:W-:Y:S06]  /*0760*/  BAR.SYNC.DEFER_BLOCKING 0x0 ;  /* 0x0000000000007b1d */ /* 0x000fec0000010000 */
[----:B------:R-:W-:Y:S05]  /*0770*/  @P0 BRA `(.L_x_0) ;  /* 0xfffffff800a40947 */ /* 0x000fea000383ffff */
[----:B------:R-:W-:Y:S05]  /*0780*/  EXIT ;  /* 0x000000000000794d */ /* 0x000fea0003800000 */
.L_x_1:
[----:B------:R-:W-:-:S00]  /*0790*/  BRA `(.L_x_1) ;  /* 0xfffffffc00fc7947 */ /* 0x000fc0000383ffff */
[----:B------:R-:W-:-:S00]  /*07a0*/  NOP ;  /* 0x0000000000007918 */ /* 0x000fc00000000000 */
        /* <DEDUP_REMOVED lines=13> */
.L_x_2:


//--------------------- .nv.shared._Z11MatrixMulShPfS_S_i --------------------------
	.section	.nv.shared._Z11MatrixMulShPfS_S_i,"aw",@nobits
	.sectionflags	@""
	.align	4
.nv.shared._Z11MatrixMulShPfS_S_i:
	.zero		9216


//--------------------- .nv.shared.reserved.0     --------------------------
	.section	.nv.shared.reserved.0,"aw",@nobits
	.weak		__nv_reservedSMEM_offset_0_alias
	.size		__nv_reservedSMEM_offset_0_alias, 0, 64
	.other		__nv_reservedSMEM_offset_0_alias,@"STO_CUDA_RESERVED_SHARED STV_DEFAULT"
__nv_reservedSMEM_offset_0_alias:
	.zero		0
	.zero		64


//--------------------- .nv.constant0._Z11MatrixMulShPfS_S_i --------------------------
	.section	.nv.constant0._Z11MatrixMulShPfS_S_i,"a",@progbits
	.sectionflags	@""
	.align	4
.nv.constant0._Z11MatrixMulShPfS_S_i:
	.zero		924


//--------------------- SYMBOLS --------------------------

	.type		.nv.reservedSmem.offset0,@object
	.size		.nv.reservedSmem.offset0,0x4
	.type		.nv.reservedSmem.cap,@object
	.size		.nv.reservedSmem.cap,0x4
